//
// Generated by NVIDIA NVVM Compiler
//
// Compiler Build ID: CL-36424714
// Cuda compilation tools, release 13.0, V13.0.88
// Based on NVVM 20.0.0
//

.version 9.0
.target sm_100
.address_size 64

	// .globl	_Z12count_kernelPKciS0_iPi
.extern .shared .align 16 .b8 sdata[];

.visible .entry _Z12count_kernelPKciS0_iPi(
	.param .u64 .ptr .align 1 _Z12count_kernelPKciS0_iPi_param_0,
	.param .u32 _Z12count_kernelPKciS0_iPi_param_1,
	.param .u64 .ptr .align 1 _Z12count_kernelPKciS0_iPi_param_2,
	.param .u32 _Z12count_kernelPKciS0_iPi_param_3,
	.param .u64 .ptr .align 1 _Z12count_kernelPKciS0_iPi_param_4
)
{
	.reg .pred 	%p<34>;
	.reg .b16 	%rs<17>;
	.reg .b32 	%r<49>;
	.reg .b64 	%rd<15>;

	ld.param.u64 	%rd7, [_Z12count_kernelPKciS0_iPi_param_0];
	ld.param.u32 	%r12, [_Z12count_kernelPKciS0_iPi_param_1];
	ld.param.u64 	%rd5, [_Z12count_kernelPKciS0_iPi_param_2];
	ld.param.u32 	%r13, [_Z12count_kernelPKciS0_iPi_param_3];
	ld.param.u64 	%rd6, [_Z12count_kernelPKciS0_iPi_param_4];
	cvta.to.global.u64 	%rd1, %rd7;
	mov.u32 	%r15, %ctaid.x;
	mov.u32 	%r48, %ntid.x;
	mov.u32 	%r2, %tid.x;
	mad.lo.s32 	%r3, %r15, %r48, %r2;
	add.s32 	%r4, %r13, %r3;
	setp.gt.s32 	%p5, %r4, %r12;
	mov.b32 	%r47, 0;
	@%p5 bra 	$L__BB0_24;
	setp.lt.s32 	%p6, %r13, 1;
	@%p6 bra 	$L__BB0_19;
	cvta.to.global.u64 	%rd2, %rd5;
	mov.b32 	%r46, 0;
	bra.uni 	$L__BB0_18;
$L__BB0_3:
	add.s32 	%r19, %r46, 1;
	setp.eq.s32 	%p8, %r19, %r13;
	@%p8 bra 	$L__BB0_19;
	ld.global.u8 	%rs3, [%rd3+1];
	ld.global.u8 	%rs4, [%rd4+1];
	setp.ne.s16 	%p9, %rs3, %rs4;
	@%p9 bra 	$L__BB0_24;
	add.s32 	%r21, %r46, 2;
	setp.eq.s32 	%p10, %r21, %r13;
	@%p10 bra 	$L__BB0_19;
	ld.global.u8 	%rs5, [%rd3+2];
	ld.global.u8 	%rs6, [%rd4+2];
	setp.ne.s16 	%p11, %rs5, %rs6;
	@%p11 bra 	$L__BB0_24;
	add.s32 	%r23, %r46, 3;
	setp.eq.s32 	%p12, %r23, %r13;
	@%p12 bra 	$L__BB0_19;
	ld.global.u8 	%rs7, [%rd3+3];
	ld.global.u8 	%rs8, [%rd4+3];
	setp.ne.s16 	%p13, %rs7, %rs8;
	@%p13 bra 	$L__BB0_24;
	add.s32 	%r25, %r46, 4;
	setp.eq.s32 	%p14, %r25, %r13;
	@%p14 bra 	$L__BB0_19;
	ld.global.u8 	%rs9, [%rd3+4];
	ld.global.u8 	%rs10, [%rd4+4];
	setp.ne.s16 	%p15, %rs9, %rs10;
	@%p15 bra 	$L__BB0_24;
	add.s32 	%r27, %r46, 5;
	setp.eq.s32 	%p16, %r27, %r13;
	@%p16 bra 	$L__BB0_19;
	ld.global.u8 	%rs11, [%rd3+5];
	ld.global.u8 	%rs12, [%rd4+5];
	setp.ne.s16 	%p17, %rs11, %rs12;
	@%p17 bra 	$L__BB0_24;
	add.s32 	%r29, %r46, 6;
	setp.eq.s32 	%p18, %r29, %r13;
	@%p18 bra 	$L__BB0_19;
	ld.global.u8 	%rs13, [%rd3+6];
	ld.global.u8 	%rs14, [%rd4+6];
	setp.ne.s16 	%p19, %rs13, %rs14;
	@%p19 bra 	$L__BB0_24;
	add.s32 	%r31, %r46, 7;
	setp.eq.s32 	%p20, %r31, %r13;
	@%p20 bra 	$L__BB0_19;
	ld.global.u8 	%rs15, [%rd3+7];
	ld.global.u8 	%rs16, [%rd4+7];
	setp.ne.s16 	%p21, %rs15, %rs16;
	@%p21 bra 	$L__BB0_24;
	add.s32 	%r46, %r46, 8;
	setp.eq.s32 	%p22, %r46, %r13;
	@%p22 bra 	$L__BB0_19;
$L__BB0_18:
	.pragma "nounroll";
	add.s32 	%r18, %r46, %r3;
	cvt.s64.s32 	%rd8, %r18;
	add.s64 	%rd3, %rd1, %rd8;
	ld.global.u8 	%rs1, [%rd3];
	cvt.u64.u32 	%rd9, %r46;
	add.s64 	%rd4, %rd2, %rd9;
	ld.global.u8 	%rs2, [%rd4];
	setp.eq.s16 	%p7, %rs1, %rs2;
	mov.b32 	%r47, 0;
	@%p7 bra 	$L__BB0_3;
	bra.uni 	$L__BB0_24;
$L__BB0_19:
	setp.eq.s32 	%p24, %r3, 0;
	mov.pred 	%p32, -1;
	@%p24 bra 	$L__BB0_21;
	cvt.s64.s32 	%rd10, %r3;
	add.s64 	%rd11, %rd1, %rd10;
	ld.global.s8 	%r33, [%rd11+-1];
	add.s32 	%r34, %r33, -123;
	setp.lt.u32 	%p32, %r34, -26;
$L__BB0_21:
	setp.ge.s32 	%p26, %r4, %r12;
	mov.pred 	%p33, -1;
	@%p26 bra 	$L__BB0_23;
	cvt.s64.s32 	%rd12, %r4;
	add.s64 	%rd13, %rd1, %rd12;
	ld.global.s8 	%r35, [%rd13];
	add.s32 	%r36, %r35, -123;
	setp.lt.u32 	%p33, %r36, -26;
$L__BB0_23:
	and.pred  	%p27, %p32, %p33;
	selp.u32 	%r47, 1, 0, %p27;
$L__BB0_24:
	shl.b32 	%r37, %r2, 2;
	mov.u32 	%r38, sdata;
	add.s32 	%r9, %r38, %r37;
	st.shared.u32 	[%r9], %r47;
	bar.sync 	0;
	setp.lt.u32 	%p28, %r48, 2;
	@%p28 bra 	$L__BB0_28;
$L__BB0_25:
	shr.u32 	%r11, %r48, 1;
	setp.ge.u32 	%p29, %r2, %r11;
	@%p29 bra 	$L__BB0_27;
	shl.b32 	%r39, %r11, 2;
	add.s32 	%r40, %r9, %r39;
	ld.shared.u32 	%r41, [%r40];
	ld.shared.u32 	%r42, [%r9];
	add.s32 	%r43, %r42, %r41;
	st.shared.u32 	[%r9], %r43;
$L__BB0_27:
	bar.sync 	0;
	setp.gt.u32 	%p30, %r48, 3;
	mov.u32 	%r48, %r11;
	@%p30 bra 	$L__BB0_25;
$L__BB0_28:
	setp.ne.s32 	%p31, %r2, 0;
	@%p31 bra 	$L__BB0_30;
	ld.shared.u32 	%r44, [sdata];
	cvta.to.global.u64 	%rd14, %rd6;
	atom.global.add.u32 	%r45, [%rd14], %r44;
$L__BB0_30:
	ret;

}


// ===== COMPILED SASS (sm_100) =====

	.target	sm_100

	.elftype	@"ET_EXEC"


//--------------------- .note.nv.tkinfo           --------------------------
	.section	.note.nv.tkinfo,"",@"SHT_NOTE"
	.sectionflags	@"SHF_NOTE_NV_TKINFO"
	.tkinfo
        /*0018*/ 	.word	0x00000002
        /*0030*/ 	.string	""
        /*0030*/ 	.string	"ptxas"
        /*0030*/ 	.string	"Cuda compilation tools, release 13.0, V13.0.88"
        /*0030*/ 	.string	"Build cuda_13.0.r13.0/compiler.36424714_0"
        /*0030*/ 	.string	"-arch sm_100 -m 64 "



//--------------------- .note.nv.cuinfo           --------------------------
	.section	.note.nv.cuinfo,"",@"SHT_NOTE"
	.sectionflags	@"SHF_NOTE_NV_CUINFO"
        /*0018*/ 	.short	0x0002
        /*001a*/ 	.short	0x0064
        /*001c*/ 	.short	0x0082
	.zero		2


//--------------------- .nv.info                  --------------------------
	.section	.nv.info,"",@"SHT_CUDA_INFO"
	.align	4


	//----- nvinfo : EIATTR_REGCOUNT
	.align		4
        /*0000*/ 	.byte	0x04, 0x2f
        /*0002*/ 	.short	(.L_1 - .L_0)
	.align		4
.L_0:
        /*0004*/ 	.word	index@(_Z12count_kernelPKciS0_iPi)
        /*0008*/ 	.word	0x00000010


	//----- nvinfo : EIATTR_FRAME_SIZE
	.align		4
.L_1:
        /*000c*/ 	.byte	0x04, 0x11
        /*000e*/ 	.short	(.L_3 - .L_2)
	.align		4
.L_2:
        /*0010*/ 	.word	index@(_Z12count_kernelPKciS0_iPi)
        /*0014*/ 	.word	0x00000000


	//----- nvinfo : EIATTR_MIN_STACK_SIZE
	.align		4
.L_3:
        /*0018*/ 	.byte	0x04, 0x12
        /*001a*/ 	.short	(.L_5 - .L_4)
	.align		4
.L_4:
        /*001c*/ 	.word	index@(_Z12count_kernelPKciS0_iPi)
        /*0020*/ 	.word	0x00000000
.L_5:


//--------------------- .nv.compat                --------------------------
	.section	.nv.compat,"",@"SHT_CUDA_COMPAT_INFO"
	.align	4
        /*0000*/ 	.byte	0x02, 0x09, 0x00, 0x00, 0x02, 0x02, 0x01, 0x00, 0x02, 0x05, 0x05, 0x00, 0x03, 0x07, 0x01, 0x01
        /*0010*/ 	.byte	0x02, 0x03, 0x00, 0x00, 0x02, 0x06, 0x01, 0x00, 0x04, 0x0b, 0x08, 0x00, 0x09, 0x00, 0x00, 0x00
        /*0020*/ 	.byte	0x00, 0x00, 0x00, 0x00


//--------------------- .nv.info._Z12count_kernelPKciS0_iPi --------------------------
	.section	.nv.info._Z12count_kernelPKciS0_iPi,"",@"SHT_CUDA_INFO"
	.sectionflags	@""
	.align	4


	//----- nvinfo : EIATTR_CUDA_API_VERSION
	.align		4
        /*0000*/ 	.byte	0x04, 0x37
        /*0002*/ 	.short	(.L_7 - .L_6)
.L_6:
        /*0004*/ 	.word	0x00000082


	//----- nvinfo : EIATTR_KPARAM_INFO
	.align		4
.L_7:
        /*0008*/ 	.byte	0x04, 0x17
        /*000a*/ 	.short	(.L_9 - .L_8)
.L_8:
        /*000c*/ 	.word	0x00000000
        /*0010*/ 	.short	0x0004
        /*0012*/ 	.short	0x0020
        /*0014*/ 	.byte	0x00, 0xf5, 0x21, 0x00


	//----- nvinfo : EIATTR_KPARAM_INFO
	.align		4
.L_9:
        /*0018*/ 	.byte	0x04, 0x17
        /*001a*/ 	.short	(.L_11 - .L_10)
.L_10:
        /*001c*/ 	.word	0x00000000
        /*0020*/ 	.short	0x0003
        /*0022*/ 	.short	0x0018
        /*0024*/ 	.byte	0x00, 0xf0, 0x11, 0x00


	//----- nvinfo : EIATTR_KPARAM_INFO
	.align		4
.L_11:
        /*0028*/ 	.byte	0x04, 0x17
        /*002a*/ 	.short	(.L_13 - .L_12)
.L_12:
        /*002c*/ 	.word	0x00000000
        /*0030*/ 	.short	0x0002
        /*0032*/ 	.short	0x0010
        /*0034*/ 	.byte	0x00, 0xf5, 0x21, 0x00


	//----- nvinfo : EIATTR_KPARAM_INFO
	.align		4
.L_13:
        /*0038*/ 	.byte	0x04, 0x17
        /*003a*/ 	.short	(.L_15 - .L_14)
.L_14:
        /*003c*/ 	.word	0x00000000
        /*0040*/ 	.short	0x0001
        /*0042*/ 	.short	0x0008
        /*0044*/ 	.byte	0x00, 0xf0, 0x11, 0x00


	//----- nvinfo : EIATTR_KPARAM_INFO
	.align		4
.L_15:
        /*0048*/ 	.byte	0x04, 0x17
        /*004a*/ 	.short	(.L_17 - .L_16)
.L_16:
        /*004c*/ 	.word	0x00000000
        /*0050*/ 	.short	0x0000
        /*0052*/ 	.short	0x0000
        /*0054*/ 	.byte	0x00, 0xf5, 0x21, 0x00


	//----- nvinfo : EIATTR_SPARSE_MMA_MASK
	.align		4
.L_17:
        /*0058*/ 	.byte	0x03, 0x50
        /*005a*/ 	.short	0x0000


	//----- nvinfo : EIATTR_MAXREG_COUNT
	.align		4
        /*005c*/ 	.byte	0x03, 0x1b
        /*005e*/ 	.short	0x00ff


	//----- nvinfo : EIATTR_NUM_BARRIERS
	.align		4
        /*0060*/ 	.byte	0x02, 0x4c
        /*0062*/ 	.byte	0x01
	.zero		1


	//----- nvinfo : EIATTR_MERCURY_ISA_VERSION
	.align		4
        /*0064*/ 	.byte	0x03, 0x5f
        /*0066*/ 	.short	0x0101


	//----- nvinfo : EIATTR_VRC_CTA_INIT_COUNT
	.align		4
        /*0068*/ 	.byte	0x02, 0x4a
	.zero		1
	.zero		1


	//----- nvinfo : EIATTR_EXIT_INSTR_OFFSETS
	.align		4
        /*006c*/ 	.byte	0x04, 0x1c
        /*006e*/ 	.short	(.L_19 - .L_18)


	//   ....[0]....
.L_18:
        /*0070*/ 	.word	0x00000770


	//   ....[1]....
        /*0074*/ 	.word	0x000007e0


	//----- nvinfo : EIATTR_CRS_STACK_SIZE
	.align		4
.L_19:
        /*0078*/ 	.byte	0x04, 0x1e
        /*007a*/ 	.short	(.L_21 - .L_20)
.L_20:
        /*007c*/ 	.word	0x00000000


	//----- nvinfo : EIATTR_CBANK_PARAM_SIZE
	.align		4
.L_21:
        /*0080*/ 	.byte	0x03, 0x19
        /*0082*/ 	.short	0x0028


	//----- nvinfo : EIATTR_PARAM_CBANK
	.align		4
        /*0084*/ 	.byte	0x04, 0x0a
        /*0086*/ 	.short	(.L_23 - .L_22)
	.align		4
.L_22:
        /*0088*/ 	.word	index@(.nv.constant0._Z12count_kernelPKciS0_iPi)
        /*008c*/ 	.short	0x0380
        /*008e*/ 	.short	0x0028


	//----- nvinfo : EIATTR_SW_WAR
	.align		4
.L_23:
        /*0090*/ 	.byte	0x04, 0x36
        /*0092*/ 	.short	(.L_25 - .L_24)
.L_24:
        /*0094*/ 	.word	0x00000008
.L_25:


//--------------------- .nv.callgraph             --------------------------
	.section	.nv.callgraph,"",@"SHT_CUDA_CALLGRAPH"
	.align	4
	.sectionentsize	8
	.align		4
        /*0000*/ 	.word	0x00000000
	.align		4
        /*0004*/ 	.word	0xffffffff
	.align		4
        /*0008*/ 	.word	0x00000000
	.align		4
        /*000c*/ 	.word	0xfffffffe
	.align		4
        /*0010*/ 	.word	0x00000000
	.align		4
        /*0014*/ 	.word	0xfffffffd
	.align		4
        /*0018*/ 	.word	0x00000000
	.align		4
        /*001c*/ 	.word	0xfffffffc


//--------------------- .text._Z12count_kernelPKciS0_iPi --------------------------
	.section	.text._Z12count_kernelPKciS0_iPi,"ax",@progbits
	.align	128
        .global         _Z12count_kernelPKciS0_iPi
        .type           _Z12count_kernelPKciS0_iPi,@function
        .size           _Z12count_kernelPKciS0_iPi,(.L_x_7 - _Z12count_kernelPKciS0_iPi)
        .other          _Z12count_kernelPKciS0_iPi,@"STO_CUDA_ENTRY STV_DEFAULT"
_Z12count_kernelPKciS0_iPi:
.text._Z12count_kernelPKciS0_iPi:
[----:B------:R-:W-:Y:S01]  /*0000*/  LDC R1, c[0x0][0x37c] ;  /* 0x0000df00ff017b82 */ /* 0x000fe20000000800 */
[----:B------:R-:W0:Y:S07]  /*0010*/  S2R R0, SR_TID.X ;  /* 0x0000000000007919 */ /* 0x000e2e0000002100 */
[----:B------:R-:W0:Y:S01]  /*0020*/  S2UR UR4, SR_CTAID.X ;  /* 0x00000000000479c3 */ /* 0x000e220000002500 */
[----:B------:R-:W1:Y:S01]  /*0030*/  LDCU UR5, c[0x0][0x398] ;  /* 0x00007300ff0577ac */ /* 0x000e620008000800 */
[----:B------:R-:W-:Y:S01]  /*0040*/  BSSY.RECONVERGENT B0, `(.L_x_0) ;  /* 0x000005e000007945 */ /* 0x000fe20003800200 */
[----:B------:R-:W-:Y:S01]  /*0050*/  IMAD.MOV.U32 R9, RZ, RZ, RZ ;  /* 0x000000ffff097224 */ /* 0x000fe200078e00ff */
[----:B------:R-:W2:Y:S04]  /*0060*/  LDCU UR8, c[0x0][0x388] ;  /* 0x00007100ff0877ac */ /* 0x000ea80008000800 */
[----:B------:R-:W0:Y:S01]  /*0070*/  LDC R7, c[0x0][0x360] ;  /* 0x0000d800ff077b82 */ /* 0x000e220000000800 */
[----:B------:R-:W3:Y:S01]  /*0080*/  LDCU.64 UR6, c[0x0][0x358] ;  /* 0x00006b00ff0677ac */ /* 0x000ee20008000a00 */
[----:B------:R-:W4:Y:S01]  /*0090*/  LDCU.64 UR10, c[0x0][0x380] ;  /* 0x00007000ff0a77ac */ /* 0x000f220008000a00 */
[----:B------:R-:W0:Y:S02]  /*00a0*/  LDCU.64 UR12, c[0x0][0x390] ;  /* 0x00007200ff0c77ac */ /* 0x000e240008000a00 */
[----:B0-----:R-:W-:-:S04]  /*00b0*/  IMAD R6, R7, UR4, R0 ;  /* 0x0000000407067c24 */ /* 0x001fc8000f8e0200 */
[----:B-1----:R-:W-:-:S05]  /*00c0*/  VIADD R8, R6, UR5 ;  /* 0x0000000506087c36 */ /* 0x002fca0008000000 */
[----:B--2---:R-:W-:-:S13]  /*00d0*/  ISETP.GT.AND P0, PT, R8, UR8, PT ;  /* 0x0000000808007c0c */ /* 0x004fda000bf04270 */
[----:B---34-:R-:W-:Y:S05]  /*00e0*/  @P0 BRA `(.L_x_1) ;  /* 0x00000004004c0947 */ /* 0x018fea0003800000 */
[----:B------:R-:W-:-:S09]  /*00f0*/  UISETP.GE.AND UP0, UPT, UR5, 0x1, UPT ;  /* 0x000000010500788c */ /* 0x000fd2000bf06270 */
[----:B------:R-:W-:Y:S05]  /*0100*/  BRA.U !UP0, `(.L_x_2) ;  /* 0x0000000508007547 */ /* 0x000fea000b800000 */
[----:B------:R-:W0:Y:S01]  /*0110*/  LDC R10, c[0x0][0x398] ;  /* 0x0000e600ff0a7b82 */ /* 0x000e220000000800 */
[----:B------:R-:W-:-:S07]  /*0120*/  IMAD.MOV.U32 R11, RZ, RZ, RZ ;  /* 0x000000ffff0b7224 */ /* 0x000fce00078e00ff */
.L_x_3:
[----:B------:R-:W-:Y:S01]  /*0130*/  IMAD.IADD R5, R6, 0x1, R11 ;  /* 0x0000000106057824 */ /* 0x000fe200078e020b */
[----:B------:R-:W-:-:S04]  /*0140*/  IADD3 R2, P1, PT, R11, UR12, RZ ;  /* 0x0000000c0b027c10 */ /* 0x000fc8000ff3e0ff */
[----:B------:R-:W-:Y:S01]  /*0150*/  IADD3 R4, P0, PT, R5, UR10, RZ ;  /* 0x0000000a05047c10 */ /* 0x000fe2000ff1e0ff */
[----:B------:R-:W-:-:S03]  /*0160*/  IMAD.X R3, RZ, RZ, UR13, P1 ;  /* 0x0000000dff037e24 */ /* 0x000fc600088e06ff */
[----:B------:R-:W-:Y:S02]  /*0170*/  LEA.HI.X.SX32 R5, R5, UR11, 0x1, P0 ;  /* 0x0000000b05057c11 */ /* 0x000fe400080f0eff */
[----:B------:R-:W2:Y:S04]  /*0180*/  LDG.E.U8 R12, desc[UR6][R2.64] ;  /* 0x00000006020c7981 */ /* 0x000ea8000c1e1100 */
[----:B------:R-:W2:Y:S02]  /*0190*/  LDG.E.U8 R9, desc[UR6][R4.64] ;  /* 0x0000000604097981 */ /* 0x000ea4000c1e1100 */
[----:B--2---:R-:W-:Y:S01]  /*01a0*/  ISETP.NE.AND P0, PT, R9, R12, PT ;  /* 0x0000000c0900720c */ /* 0x004fe20003f05270 */
[----:B------:R-:W-:-:S12]  /*01b0*/  IMAD.MOV.U32 R9, RZ, RZ, RZ ;  /* 0x000000ffff097224 */ /* 0x000fd800078e00ff */
[----:B------:R-:W-:Y:S05]  /*01c0*/  @P0 BRA `(.L_x_1) ;  /* 0x0000000400140947 */ /* 0x000fea0003800000 */
[----:B------:R-:W-:-:S05]  /*01d0*/  VIADD R13, R11, 0x1 ;  /* 0x000000010b0d7836 */ /* 0x000fca0000000000 */
[----:B0-----:R-:W-:-:S13]  /*01e0*/  ISETP.NE.AND P0, PT, R13, R10, PT ;  /* 0x0000000a0d00720c */ /* 0x001fda0003f05270 */
[----:B------:R-:W-:Y:S05]  /*01f0*/  @!P0 BRA `(.L_x_2) ;  /* 0x0000000000c48947 */ /* 0x000fea0003800000 */
[----:B------:R-:W2:Y:S04]  /*0200*/  LDG.E.U8 R12, desc[UR6][R4.64+0x1] ;  /* 0x00000106040c7981 */ /* 0x000ea8000c1e1100 */
[----:B------:R-:W2:Y:S02]  /*0210*/  LDG.E.U8 R13, desc[UR6][R2.64+0x1] ;  /* 0x00000106020d7981 */ /* 0x000ea4000c1e1100 */
[----:B--2---:R-:W-:-:S13]  /*0220*/  ISETP.NE.AND P0, PT, R12, R13, PT ;  /* 0x0000000d0c00720c */ /* 0x004fda0003f05270 */
[----:B------:R-:W-:Y:S05]  /*0230*/  @P0 BRA `(.L_x_1) ;  /* 0x0000000000f80947 */ /* 0x000fea0003800000 */
[----:B------:R-:W-:-:S05]  /*0240*/  VIADD R13, R11, 0x2 ;  /* 0x000000020b0d7836 */ /* 0x000fca0000000000 */
[----:B------:R-:W-:-:S13]  /*0250*/  ISETP.NE.AND P0, PT, R13, R10, PT ;  /* 0x0000000a0d00720c */ /* 0x000fda0003f05270 */
        /* <DEDUP_REMOVED lines=42> */
[----:B------:R-:W-:Y:S05]  /*0500*/  @P0 BRA `(.L_x_3) ;  /* 0xfffffffc00080947 */ /* 0x000fea000383ffff */
.L_x_2:
[----:B------:R-:W0:Y:S01]  /*0510*/  LDCU UR4, c[0x0][0x388] ;  /* 0x00007100ff0477ac */ /* 0x000e220008000800 */
[----:B------:R-:W-:-:S13]  /*0520*/  ISETP.NE.AND P1, PT, R6, RZ, PT ;  /* 0x000000ff0600720c */ /* 0x000fda0003f25270 */
[----:B------:R-:W1:Y:S01]  /*0530*/  @P1 LDC.64 R2, c[0x0][0x380] ;  /* 0x0000e000ff021b82 */ /* 0x000e620000000a00 */
[----:B0-----:R-:W-:-:S13]  /*0540*/  ISETP.GE.AND P0, PT, R8, UR4, PT ;  /* 0x0000000408007c0c */ /* 0x001fda000bf06270 */
[----:B------:R-:W0:Y:S01]  /*0550*/  @!P0 LDC.64 R4, c[0x0][0x380] ;  /* 0x0000e000ff048b82 */ /* 0x000e220000000a00 */
[----:B-1----:R-:W-:-:S04]  /*0560*/  @P1 IADD3 R2, P2, PT, R6, R2, RZ ;  /* 0x0000000206021210 */ /* 0x002fc80007f5e0ff */
[----:B------:R-:W-:-:S05]  /*0570*/  @P1 LEA.HI.X.SX32 R3, R6, R3, 0x1, P2 ;  /* 0x0000000306031211 */ /* 0x000fca00010f0eff */
[----:B------:R-:W2:Y:S01]  /*0580*/  @P1 LDG.E.S8 R2, desc[UR6][R2.64+-0x1] ;  /* 0xffffff0602021981 */ /* 0x000ea2000c1e1300 */
[----:B0-----:R-:W-:-:S04]  /*0590*/  @!P0 IADD3 R4, P3, PT, R8, R4, RZ ;  /* 0x0000000408048210 */ /* 0x001fc80007f7e0ff */
[----:B------:R-:W-:-:S05]  /*05a0*/  @!P0 LEA.HI.X.SX32 R5, R8, R5, 0x1, P3 ;  /* 0x0000000508058211 */ /* 0x000fca00018f0eff */
[----:B------:R-:W3:Y:S01]  /*05b0*/  @!P0 LDG.E.S8 R4, desc[UR6][R4.64] ;  /* 0x0000000604048981 */ /* 0x000ee2000c1e1300 */
[----:B--2---:R-:W-:-:S05]  /*05c0*/  @P1 VIADD R6, R2, 0xffffff85 ;  /* 0xffffff8502061836 */ /* 0x004fca0000000000 */
[----:B------:R-:W-:Y:S01]  /*05d0*/  ISETP.LT.U32.OR P1, PT, R6, -0x1a, !P1 ;  /* 0xffffffe60600780c */ /* 0x000fe20004f21470 */
[----:B---3--:R-:W-:-:S05]  /*05e0*/  @!P0 VIADD R8, R4, 0xffffff85 ;  /* 0xffffff8504088836 */ /* 0x008fca0000000000 */
[----:B------:R-:W-:-:S04]  /*05f0*/  ISETP.LT.U32.OR P0, PT, R8, -0x1a, P0 ;  /* 0xffffffe60800780c */ /* 0x000fc80000701470 */
[----:B------:R-:W-:-:S04]  /*0600*/  PLOP3.LUT P0, PT, P1, P0, PT, 0x80, 0x8 ;  /* 0x000000000008781c */ /* 0x000fc80000f01070 */
[----:B------:R-:W-:-:S09]  /*0610*/  SEL R9, RZ, 0x1, !P0 ;  /* 0x00000001ff097807 */ /* 0x000fd20004000000 */
.L_x_1:
[----:B------:R-:W-:Y:S05]  /*0620*/  BSYNC.RECONVERGENT B0 ;  /* 0x0000000000007941 */ /* 0x000fea0003800200 */
.L_x_0:
[----:B------:R-:W1:Y:S01]  /*0630*/  S2UR UR5, SR_CgaCtaId ;  /* 0x00000000000579c3 */ /* 0x000e620000008800 */
[----:B------:R-:W-:Y:S01]  /*0640*/  UMOV UR4, 0x400 ;  /* 0x0000040000047882 */ /* 0x000fe20000000000 */
[----:B------:R-:W-:Y:S02]  /*0650*/  ISETP.GE.U32.AND P0, PT, R7, 0x2, PT ;  /* 0x000000020700780c */ /* 0x000fe40003f06070 */
[----:B------:R-:W-:Y:S01]  /*0660*/  ISETP.NE.AND P1, PT, R0, RZ, PT ;  /* 0x000000ff0000720c */ /* 0x000fe20003f25270 */
[----:B-1----:R-:W-:-:S06]  /*0670*/  ULEA UR4, UR5, UR4, 0x18 ;  /* 0x0000000405047291 */ /* 0x002fcc000f8ec0ff */
[----:B------:R-:W-:-:S05]  /*0680*/  LEA R2, R0, UR4, 0x2 ;  /* 0x0000000400027c11 */ /* 0x000fca000f8e10ff */
[----:B------:R1:W-:Y:S01]  /*0690*/  STS [R2], R9 ;  /* 0x0000000902007388 */ /* 0x0003e20000000800 */
[----:B------:R-:W-:Y:S06]  /*06a0*/  BAR.SYNC.DEFER_BLOCKING 0x0 ;  /* 0x0000000000007b1d */ /* 0x000fec0000010000 */
[----:B------:R-:W-:Y:S05]  /*06b0*/  @!P0 BRA `(.L_x_4) ;  /* 0x00000000002c8947 */ /* 0x000fea0003800000 */
.L_x_5:
[----:B-1----:R-:W-:-:S04]  /*06c0*/  SHF.R.U32.HI R9, RZ, 0x1, R7 ;  /* 0x00000001ff097819 */ /* 0x002fc80000011607 */
[----:B------:R-:W-:-:S13]  /*06d0*/  ISETP.GE.U32.AND P0, PT, R0, R9, PT ;  /* 0x000000090000720c */ /* 0x000fda0003f06070 */
[----:B------:R-:W-:Y:S01]  /*06e0*/  @!P0 IMAD R3, R9, 0x4, R2 ;  /* 0x0000000409038824 */ /* 0x000fe200078e0202 */
[----:B------:R-:W-:Y:S05]  /*06f0*/  @!P0 LDS R4, [R2] ;  /* 0x0000000002048984 */ /* 0x000fea0000000800 */
[----:B------:R-:W1:Y:S02]  /*0700*/  @!P0 LDS R3, [R3] ;  /* 0x0000000003038984 */ /* 0x000e640000000800 */
[----:B-1----:R-:W-:-:S05]  /*0710*/  @!P0 IMAD.IADD R5, R3, 0x1, R4 ;  /* 0x0000000103058824 */ /* 0x002fca00078e0204 */
[----:B------:R2:W-:Y:S01]  /*0720*/  @!P0 STS [R2], R5 ;  /* 0x0000000502008388 */ /* 0x0005e20000000800 */
[----:B------:R-:W-:Y:S01]  /*0730*/  BAR.SYNC.DEFER_BLOCKING 0x0 ;  /* 0x0000000000007b1d */ /* 0x000fe20000010000 */
[----:B------:R-:W-:Y:S01]  /*0740*/  ISETP.GT.U32.AND P0, PT, R7, 0x3, PT ;  /* 0x000000030700780c */ /* 0x000fe20003f04070 */
[----:B------:R-:W-:-:S12]  /*0750*/  IMAD.MOV.U32 R7, RZ, RZ, R9 ;  /* 0x000000ffff077224 */ /* 0x000fd800078e0009 */
[----:B--2---:R-:W-:Y:S05]  /*0760*/  @P0 BRA `(.L_x_5) ;  /* 0xfffffffc00d40947 */ /* 0x004fea000383ffff */
.L_x_4:
[----:B------:R-:W-:Y:S05]  /*0770*/  @P1 EXIT ;  /* 0x000000000000194d */ /* 0x000fea0003800000 */
[----:B------:R-:W2:Y:S01]  /*0780*/  S2UR UR5, SR_CgaCtaId ;  /* 0x00000000000579c3 */ /* 0x000ea20000008800 */
[----:B------:R-:W-:-:S07]  /*0790*/  UMOV UR4, 0x400 ;  /* 0x0000040000047882 */ /* 0x000fce0000000000 */
[----:B-1----:R-:W1:Y:S01]  /*07a0*/  LDC.64 R2, c[0x0][0x3a0] ;  /* 0x0000e800ff027b82 */ /* 0x002e620000000a00 */
[----:B--2---:R-:W-:-:S09]  /*07b0*/  ULEA UR4, UR5, UR4, 0x18 ;  /* 0x0000000405047291 */ /* 0x004fd2000f8ec0ff */
[----:B------:R-:W1:Y:S04]  /*07c0*/  LDS R5, [UR4] ;  /* 0x00000004ff057984 */ /* 0x000e680008000800 */
[----:B-1----:R-:W-:Y:S01]  /*07d0*/  REDG.E.ADD.STRONG.GPU desc[UR6][R2.64], R5 ;  /* 0x000000050200798e */ /* 0x002fe2000c12e106 */
[----:B------:R-:W-:Y:S05]  /*07e0*/  EXIT ;  /* 0x000000000000794d */ /* 0x000fea0003800000 */
.L_x_6:
[----:B------:R-:W-:-:S00]  /*07f0*/  BRA `(.L_x_6) ;  /* 0xfffffffc00fc7947 */ /* 0x000fc0000383ffff */
[----:B------:R-:W-:-:S00]  /*0800*/  NOP ;  /* 0x0000000000007918 */ /* 0x000fc00000000000 */
[----:B------:R-:W-:-:S00]  /*0810*/  NOP ;  /* 0x0000000000007918 */ /* 0x000fc00000000000 */
[----:B------:R-:W-:-:S00]  /*0820*/  NOP ;  /* 0x0000000000007918 */ /* 0x000fc00000000000 */
[----:B------:R-:W-:-:S00]  /*0830*/  NOP ;  /* 0x0000000000007918 */ /* 0x000fc00000000000 */
[----:B------:R-:W-:-:S00]  /*0840*/  NOP ;  /* 0x0000000000007918 */ /* 0x000fc00000000000 */
[----:B------:R-:W-:-:S00]  /*0850*/  NOP ;  /* 0x0000000000007918 */ /* 0x000fc00000000000 */
[----:B------:R-:W-:-:S00]  /*0860*/  NOP ;  /* 0x0000000000007918 */ /* 0x000fc00000000000 */
[----:B------:R-:W-:-:S00]  /*0870*/  NOP ;  /* 0x0000000000007918 */ /* 0x000fc00000000000 */
.L_x_7:


//--------------------- .nv.shared._Z12count_kernelPKciS0_iPi --------------------------
	.section	.nv.shared._Z12count_kernelPKciS0_iPi,"aw",@nobits
	.sectionflags	@""
	.align	16
	.zero		1024


//--------------------- .nv.shared.reserved.0     --------------------------
	.section	.nv.shared.reserved.0,"aw",@nobits
	.weak		__nv_reservedSMEM_offset_0_alias
	.size		__nv_reservedSMEM_offset_0_alias, 0, 64
	.other		__nv_reservedSMEM_offset_0_alias,@"STO_CUDA_RESERVED_SHARED STV_DEFAULT"
__nv_reservedSMEM_offset_0_alias:
	.zero		0
	.zero		64


//--------------------- .nv.constant0._Z12count_kernelPKciS0_iPi --------------------------
	.section	.nv.constant0._Z12count_kernelPKciS0_iPi,"a",@progbits
	.sectionflags	@""
	.align	4
.nv.constant0._Z12count_kernelPKciS0_iPi:
	.zero		936


//--------------------- SYMBOLS --------------------------

	.type		.nv.reservedSmem.offset0,@object
	.size		.nv.reservedSmem.offset0,0x4
	.type		.nv.reservedSmem.cap,@object
	.size		.nv.reservedSmem.cap,0x4
